//
// Generated by NVIDIA NVVM Compiler
//
// Compiler Build ID: CL-36424714
// Cuda compilation tools, release 13.0, V13.0.88
// Based on NVVM 20.0.0
//

.version 9.0
.target sm_100
.address_size 64

	// .globl	_Z3funPi
.extern .func  (.param .b32 func_retval0) vprintf
(
	.param .b64 vprintf_param_0,
	.param .b64 vprintf_param_1
)
;
.global .align 1 .b8 $str[4] = {37, 100, 10};

.visible .entry _Z3funPi(
	.param .u64 .ptr .align 1 _Z3funPi_param_0
)
{
	.local .align 16 .b8 	__local_depot0[128];
	.reg .b64 	%SP;
	.reg .b64 	%SPL;
	.reg .b32 	%r<5>;
	.reg .b64 	%rd<4>;

	mov.u64 	%SPL, __local_depot0;
	cvta.local.u64 	%SP, %SPL;
	mov.u64 	%rd1, $str;
	cvta.global.u64 	%rd2, %rd1;
	add.u64 	%rd3, %SP, 0;
	{ // callseq 0, 0
	.param .b64 param0;
	st.param.b64 	[param0], %rd2;
	.param .b64 param1;
	st.param.b64 	[param1], %rd3;
	.param .b32 retval0;
	call.uni (retval0), 
	vprintf, 
	(
	param0, 
	param1
	);
	ld.param.b32 	%r1, [retval0];
	} // callseq 0
	{ // callseq 1, 0
	.param .b64 param0;
	st.param.b64 	[param0], %rd2;
	.param .b64 param1;
	st.param.b64 	[param1], %rd3;
	.param .b32 retval0;
	call.uni (retval0), 
	vprintf, 
	(
	param0, 
	param1
	);
	ld.param.b32 	%r3, [retval0];
	} // callseq 1
	ret;

}


// ===== COMPILED SASS (sm_100) =====

	.target	sm_100

	.elftype	@"ET_EXEC"


//--------------------- .note.nv.tkinfo           --------------------------
	.section	.note.nv.tkinfo,"",@"SHT_NOTE"
	.sectionflags	@"SHF_NOTE_NV_TKINFO"
	.tkinfo
        /*0018*/ 	.word	0x00000002
        /*0030*/ 	.string	""
        /*0030*/ 	.string	"ptxas"
        /*0030*/ 	.string	"Cuda compilation tools, release 13.0, V13.0.88"
        /*0030*/ 	.string	"Build cuda_13.0.r13.0/compiler.36424714_0"
        /*0030*/ 	.string	"-arch sm_100 -m 64 "



//--------------------- .note.nv.cuinfo           --------------------------
	.section	.note.nv.cuinfo,"",@"SHT_NOTE"
	.sectionflags	@"SHF_NOTE_NV_CUINFO"
        /*0018*/ 	.short	0x0002
        /*001a*/ 	.short	0x0064
        /*001c*/ 	.short	0x0082
	.zero		2


//--------------------- .nv.info                  --------------------------
	.section	.nv.info,"",@"SHT_CUDA_INFO"
	.align	4


	//----- nvinfo : EIATTR_REGCOUNT
	.align		4
        /*0000*/ 	.byte	0x04, 0x2f
        /*0002*/ 	.short	(.L_2 - .L_1)
	.align		4
.L_1:
        /*0004*/ 	.word	index@(_Z3funPi)
        /*0008*/ 	.word	0x00000018


	//----- nvinfo : EIATTR_FRAME_SIZE
	.align		4
.L_2:
        /*000c*/ 	.byte	0x04, 0x11
        /*000e*/ 	.short	(.L_4 - .L_3)
	.align		4
.L_3:
        /*0010*/ 	.word	index@(_Z3funPi)
        /*0014*/ 	.word	0x00000080


	//----- nvinfo : EIATTR_MIN_STACK_SIZE
	.align		4
.L_4:
        /*0018*/ 	.byte	0x04, 0x12
        /*001a*/ 	.short	(.L_6 - .L_5)
	.align		4
.L_5:
        /*001c*/ 	.word	index@(_Z3funPi)
        /*0020*/ 	.word	0x00000080
.L_6:


//--------------------- .nv.compat                --------------------------
	.section	.nv.compat,"",@"SHT_CUDA_COMPAT_INFO"
	.align	4
        /*0000*/ 	.byte	0x02, 0x09, 0x00, 0x00, 0x02, 0x02, 0x01, 0x00, 0x02, 0x05, 0x05, 0x00, 0x03, 0x07, 0x01, 0x01
        /*0010*/ 	.byte	0x02, 0x03, 0x00, 0x00, 0x02, 0x06, 0x01, 0x00, 0x04, 0x0b, 0x08, 0x00, 0x09, 0x00, 0x00, 0x00
        /*0020*/ 	.byte	0x00, 0x00, 0x00, 0x00


//--------------------- .nv.info._Z3funPi         --------------------------
	.section	.nv.info._Z3funPi,"",@"SHT_CUDA_INFO"
	.sectionflags	@""
	.align	4


	//----- nvinfo : EIATTR_CUDA_API_VERSION
	.align		4
        /*0000*/ 	.byte	0x04, 0x37
        /*0002*/ 	.short	(.L_8 - .L_7)
.L_7:
        /*0004*/ 	.word	0x00000082


	//----- nvinfo : EIATTR_KPARAM_INFO
	.align		4
.L_8:
        /*0008*/ 	.byte	0x04, 0x17
        /*000a*/ 	.short	(.L_10 - .L_9)
.L_9:
        /*000c*/ 	.word	0x00000000
        /*0010*/ 	.short	0x0000
        /*0012*/ 	.short	0x0000
        /*0014*/ 	.byte	0x00, 0xf5, 0x21, 0x00


	//----- nvinfo : EIATTR_SPARSE_MMA_MASK
	.align		4
.L_10:
        /*0018*/ 	.byte	0x03, 0x50
        /*001a*/ 	.short	0x0000


	//----- nvinfo : EIATTR_MAXREG_COUNT
	.align		4
        /*001c*/ 	.byte	0x03, 0x1b
        /*001e*/ 	.short	0x00ff


	//----- nvinfo : EIATTR_EXTERNS
	.align		4
        /*0020*/ 	.byte	0x04, 0x0f
        /*0022*/ 	.short	(.L_12 - .L_11)


	//   ....[0]....
	.align		4
.L_11:
        /*0024*/ 	.word	index@(vprintf)


	//----- nvinfo : EIATTR_MERCURY_ISA_VERSION
	.align		4
.L_12:
        /*0028*/ 	.byte	0x03, 0x5f
        /*002a*/ 	.short	0x0101


	//----- nvinfo : EIATTR_VRC_CTA_INIT_COUNT
	.align		4
        /*002c*/ 	.byte	0x02, 0x4a
	.zero		1
	.zero		1


	//----- nvinfo : EIATTR_SYSCALL_OFFSETS
	.align		4
        /*0030*/ 	.byte	0x04, 0x46
        /*0032*/ 	.short	(.L_14 - .L_13)


	//   ....[0]....
.L_13:
        /*0034*/ 	.word	0x000000e0


	//   ....[1]....
        /*0038*/ 	.word	0x00000160


	//----- nvinfo : EIATTR_EXIT_INSTR_OFFSETS
	.align		4
.L_14:
        /*003c*/ 	.byte	0x04, 0x1c
        /*003e*/ 	.short	(.L_16 - .L_15)


	//   ....[0]....
.L_15:
        /*0040*/ 	.word	0x00000170


	//----- nvinfo : EIATTR_CBANK_PARAM_SIZE
	.align		4
.L_16:
        /*0044*/ 	.byte	0x03, 0x19
        /*0046*/ 	.short	0x0008


	//----- nvinfo : EIATTR_PARAM_CBANK
	.align		4
        /*0048*/ 	.byte	0x04, 0x0a
        /*004a*/ 	.short	(.L_18 - .L_17)
	.align		4
.L_17:
        /*004c*/ 	.word	index@(.nv.constant0._Z3funPi)
        /*0050*/ 	.short	0x0380
        /*0052*/ 	.short	0x0008


	//----- nvinfo : EIATTR_SW_WAR
	.align		4
.L_18:
        /*0054*/ 	.byte	0x04, 0x36
        /*0056*/ 	.short	(.L_20 - .L_19)
.L_19:
        /*0058*/ 	.word	0x00000008
.L_20:


//--------------------- .nv.callgraph             --------------------------
	.section	.nv.callgraph,"",@"SHT_CUDA_CALLGRAPH"
	.align	4
	.sectionentsize	8
	.align		4
        /*0000*/ 	.word	0x00000000
	.align		4
        /*0004*/ 	.word	0xffffffff
	.align		4
        /*0008*/ 	.word	index@(_Z3funPi)
	.align		4
        /*000c*/ 	.word	index@(vprintf)
	.align		4
        /*0010*/ 	.word	0x00000000
	.align		4
        /*0014*/ 	.word	0xfffffffe
	.align		4
        /*0018*/ 	.word	0x00000000
	.align		4
        /*001c*/ 	.word	0xfffffffd
	.align		4
        /*0020*/ 	.word	0x00000000
	.align		4
        /*0024*/ 	.word	0xfffffffc


//--------------------- .nv.constant4             --------------------------
	.section	.nv.constant4,"a",@progbits
	.align	8
	.align		8
.nv.constant4:
        /*0000*/ 	.dword	vprintf
	.align		8
        /*0008*/ 	.dword	$str


//--------------------- .text._Z3funPi            --------------------------
	.section	.text._Z3funPi,"ax",@progbits
	.align	128
        .global         _Z3funPi
        .type           _Z3funPi,@function
        .size           _Z3funPi,(.L_x_3 - _Z3funPi)
        .other          _Z3funPi,@"STO_CUDA_ENTRY STV_DEFAULT"
_Z3funPi:
.text._Z3funPi:
[----:B------:R-:W0:Y:S01]  /*0000*/  LDC R1, c[0x0][0x37c] ;  /* 0x0000df00ff017b82 */ /* 0x000e220000000800 */
[----:B------:R-:W1:Y:S01]  /*0010*/  LDCU UR4, c[0x0][0x2f8] ;  /* 0x00005f00ff0477ac */ /* 0x000e620008000800 */
[----:B------:R-:W-:Y:S01]  /*0020*/  MOV R2, 0x0 ;  /* 0x0000000000027802 */ /* 0x000fe20000000f00 */
[----:B0-----:R-:W-:Y:S01]  /*0030*/  VIADD R1, R1, 0xffffff80 ;  /* 0xffffff8001017836 */ /* 0x001fe20000000000 */
[----:B------:R-:W0:Y:S04]  /*0040*/  LDCU UR5, c[0x0][0x2fc] ;  /* 0x00005f80ff0577ac */ /* 0x000e280008000800 */
[----:B------:R2:W3:Y:S01]  /*0050*/  LDC.64 R8, c[0x4][R2] ;  /* 0x0100000002087b82 */ /* 0x0004e20000000a00 */
[----:B------:R-:W4:Y:S01]  /*0060*/  LDCU.64 UR6, c[0x4][0x8] ;  /* 0x01000100ff0677ac */ /* 0x000f220008000a00 */
[----:B-1----:R-:W-:-:S05]  /*0070*/  IADD3 R16, P0, PT, R1, UR4, RZ ;  /* 0x0000000401107c10 */ /* 0x002fca000ff1e0ff */
[----:B0-----:R-:W-:Y:S02]  /*0080*/  IMAD.X R17, RZ, RZ, UR5, P0 ;  /* 0x00000005ff117e24 */ /* 0x001fe400080e06ff */
[----:B------:R-:W-:Y:S01]  /*0090*/  IMAD.MOV.U32 R6, RZ, RZ, R16 ;  /* 0x000000ffff067224 */ /* 0x000fe200078e0010 */
[----:B----4-:R-:W-:Y:S01]  /*00a0*/  MOV R4, UR6 ;  /* 0x0000000600047c02 */ /* 0x010fe20008000f00 */
[----:B------:R-:W-:Y:S01]  /*00b0*/  IMAD.U32 R5, RZ, RZ, UR7 ;  /* 0x00000007ff057e24 */ /* 0x000fe2000f8e00ff */
[----:B--2---:R-:W-:-:S07]  /*00c0*/  MOV R7, R17 ;  /* 0x0000001100077202 */ /* 0x004fce0000000f00 */
[----:B------:R-:W-:-:S07]  /*00d0*/  LEPC R20, `(.L_x_0) ;  /* 0x000000001014794e */ /* 0x000fce0000000000 */
[----:B---3--:R-:W-:Y:S05]  /*00e0*/  CALL.ABS.NOINC R8 ;  /* 0x0000000008007343 */ /* 0x008fea0003c00000 */
.L_x_0:
[----:B------:R-:W0:Y:S01]  /*00f0*/  LDC.64 R2, c[0x4][R2] ;  /* 0x0100000002027b82 */ /* 0x000e220000000a00 */
[----:B------:R-:W1:Y:S01]  /*0100*/  LDCU.64 UR4, c[0x4][0x8] ;  /* 0x01000100ff0477ac */ /* 0x000e620008000a00 */
[----:B------:R-:W-:Y:S01]  /*0110*/  IMAD.MOV.U32 R6, RZ, RZ, R16 ;  /* 0x000000ffff067224 */ /* 0x000fe200078e0010 */
[----:B------:R-:W-:Y:S01]  /*0120*/  MOV R7, R17 ;  /* 0x0000001100077202 */ /* 0x000fe20000000f00 */
[----:B-1----:R-:W-:Y:S01]  /*0130*/  IMAD.U32 R4, RZ, RZ, UR4 ;  /* 0x00000004ff047e24 */ /* 0x002fe2000f8e00ff */
[----:B------:R-:W-:-:S07]  /*0140*/  MOV R5, UR5 ;  /* 0x0000000500057c02 */ /* 0x000fce0008000f00 */
[----:B------:R-:W-:-:S07]  /*0150*/  LEPC R20, `(.L_x_1) ;  /* 0x000000001014794e */ /* 0x000fce0000000000 */
[----:B0-----:R-:W-:Y:S05]  /*0160*/  CALL.ABS.NOINC R2 ;  /* 0x0000000002007343 */ /* 0x001fea0003c00000 */
.L_x_1:
[----:B------:R-:W-:Y:S05]  /*0170*/  EXIT ;  /* 0x000000000000794d */ /* 0x000fea0003800000 */
.L_x_2:
[----:B------:R-:W-:-:S00]  /*0180*/  BRA `(.L_x_2) ;  /* 0xfffffffc00fc7947 */ /* 0x000fc0000383ffff */
[----:B------:R-:W-:-:S00]  /*0190*/  NOP ;  /* 0x0000000000007918 */ /* 0x000fc00000000000 */
        /* <DEDUP_REMOVED lines=14> */
.L_x_3:


//--------------------- .nv.global.init           --------------------------
	.section	.nv.global.init,"aw",@progbits
.nv.global.init:
	.type		$str,@object
	.size		$str,(.L_0 - $str)
$str:
        /*0000*/ 	.byte	0x25, 0x64, 0x0a, 0x00
.L_0:


//--------------------- .nv.shared.reserved.0     --------------------------
	.section	.nv.shared.reserved.0,"aw",@nobits
	.weak		__nv_reservedSMEM_offset_0_alias
	.size		__nv_reservedSMEM_offset_0_alias, 0, 64
	.other		__nv_reservedSMEM_offset_0_alias,@"STO_CUDA_RESERVED_SHARED STV_DEFAULT"
__nv_reservedSMEM_offset_0_alias:
	.zero		0
	.zero		64


//--------------------- .nv.constant0._Z3funPi    --------------------------
	.section	.nv.constant0._Z3funPi,"a",@progbits
	.sectionflags	@""
	.align	4
.nv.constant0._Z3funPi:
	.zero		904


//--------------------- SYMBOLS --------------------------

	.type		.nv.reservedSmem.offset0,@object
	.size		.nv.reservedSmem.offset0,0x4
	.type		vprintf,@function
